//
// Generated by NVIDIA NVVM Compiler
//
// Compiler Build ID: CL-36424714
// Cuda compilation tools, release 13.0, V13.0.88
// Based on NVVM 20.0.0
//

.version 9.0
.target sm_100
.address_size 64

	// .globl	_Z13suma_vectoresPiPKiS1_i

.visible .entry _Z13suma_vectoresPiPKiS1_i(
	.param .u64 .ptr .align 1 _Z13suma_vectoresPiPKiS1_i_param_0,
	.param .u64 .ptr .align 1 _Z13suma_vectoresPiPKiS1_i_param_1,
	.param .u64 .ptr .align 1 _Z13suma_vectoresPiPKiS1_i_param_2,
	.param .u32 _Z13suma_vectoresPiPKiS1_i_param_3
)
{
	.reg .pred 	%p<2>;
	.reg .b32 	%r<9>;
	.reg .b64 	%rd<11>;

	ld.param.u64 	%rd1, [_Z13suma_vectoresPiPKiS1_i_param_0];
	ld.param.u64 	%rd2, [_Z13suma_vectoresPiPKiS1_i_param_1];
	ld.param.u64 	%rd3, [_Z13suma_vectoresPiPKiS1_i_param_2];
	ld.param.u32 	%r2, [_Z13suma_vectoresPiPKiS1_i_param_3];
	mov.u32 	%r3, %ctaid.x;
	mov.u32 	%r4, %ntid.x;
	mov.u32 	%r5, %tid.x;
	mad.lo.s32 	%r1, %r3, %r4, %r5;
	setp.ge.s32 	%p1, %r1, %r2;
	@%p1 bra 	$L__BB0_2;
	cvta.to.global.u64 	%rd4, %rd2;
	cvta.to.global.u64 	%rd5, %rd3;
	cvta.to.global.u64 	%rd6, %rd1;
	mul.wide.s32 	%rd7, %r1, 4;
	add.s64 	%rd8, %rd4, %rd7;
	ld.global.u32 	%r6, [%rd8];
	add.s64 	%rd9, %rd5, %rd7;
	ld.global.u32 	%r7, [%rd9];
	add.s32 	%r8, %r7, %r6;
	add.s64 	%rd10, %rd6, %rd7;
	st.global.u32 	[%rd10], %r8;
$L__BB0_2:
	ret;

}


// ===== COMPILED SASS (sm_100) =====

	.target	sm_100

	.elftype	@"ET_EXEC"


//--------------------- .note.nv.tkinfo           --------------------------
	.section	.note.nv.tkinfo,"",@"SHT_NOTE"
	.sectionflags	@"SHF_NOTE_NV_TKINFO"
	.tkinfo
        /*0018*/ 	.word	0x00000002
        /*0030*/ 	.string	""
        /*0030*/ 	.string	"ptxas"
        /*0030*/ 	.string	"Cuda compilation tools, release 13.0, V13.0.88"
        /*0030*/ 	.string	"Build cuda_13.0.r13.0/compiler.36424714_0"
        /*0030*/ 	.string	"-arch sm_100 -m 64 "



//--------------------- .note.nv.cuinfo           --------------------------
	.section	.note.nv.cuinfo,"",@"SHT_NOTE"
	.sectionflags	@"SHF_NOTE_NV_CUINFO"
        /*0018*/ 	.short	0x0002
        /*001a*/ 	.short	0x0064
        /*001c*/ 	.short	0x0082
	.zero		2


//--------------------- .nv.info                  --------------------------
	.section	.nv.info,"",@"SHT_CUDA_INFO"
	.align	4


	//----- nvinfo : EIATTR_REGCOUNT
	.align		4
        /*0000*/ 	.byte	0x04, 0x2f
        /*0002*/ 	.short	(.L_1 - .L_0)
	.align		4
.L_0:
        /*0004*/ 	.word	index@(_Z13suma_vectoresPiPKiS1_i)
        /*0008*/ 	.word	0x0000000c


	//----- nvinfo : EIATTR_FRAME_SIZE
	.align		4
.L_1:
        /*000c*/ 	.byte	0x04, 0x11
        /*000e*/ 	.short	(.L_3 - .L_2)
	.align		4
.L_2:
        /*0010*/ 	.word	index@(_Z13suma_vectoresPiPKiS1_i)
        /*0014*/ 	.word	0x00000000


	//----- nvinfo : EIATTR_MIN_STACK_SIZE
	.align		4
.L_3:
        /*0018*/ 	.byte	0x04, 0x12
        /*001a*/ 	.short	(.L_5 - .L_4)
	.align		4
.L_4:
        /*001c*/ 	.word	index@(_Z13suma_vectoresPiPKiS1_i)
        /*0020*/ 	.word	0x00000000
.L_5:


//--------------------- .nv.compat                --------------------------
	.section	.nv.compat,"",@"SHT_CUDA_COMPAT_INFO"
	.align	4
        /*0000*/ 	.byte	0x02, 0x09, 0x00, 0x00, 0x02, 0x02, 0x01, 0x00, 0x02, 0x05, 0x05, 0x00, 0x03, 0x07, 0x01, 0x01
        /*0010*/ 	.byte	0x02, 0x03, 0x00, 0x00, 0x02, 0x06, 0x01, 0x00, 0x04, 0x0b, 0x08, 0x00, 0x09, 0x00, 0x00, 0x00
        /*0020*/ 	.byte	0x00, 0x00, 0x00, 0x00


//--------------------- .nv.info._Z13suma_vectoresPiPKiS1_i --------------------------
	.section	.nv.info._Z13suma_vectoresPiPKiS1_i,"",@"SHT_CUDA_INFO"
	.sectionflags	@""
	.align	4


	//----- nvinfo : EIATTR_CUDA_API_VERSION
	.align		4
        /*0000*/ 	.byte	0x04, 0x37
        /*0002*/ 	.short	(.L_7 - .L_6)
.L_6:
        /*0004*/ 	.word	0x00000082


	//----- nvinfo : EIATTR_KPARAM_INFO
	.align		4
.L_7:
        /*0008*/ 	.byte	0x04, 0x17
        /*000a*/ 	.short	(.L_9 - .L_8)
.L_8:
        /*000c*/ 	.word	0x00000000
        /*0010*/ 	.short	0x0003
        /*0012*/ 	.short	0x0018
        /*0014*/ 	.byte	0x00, 0xf0, 0x11, 0x00


	//----- nvinfo : EIATTR_KPARAM_INFO
	.align		4
.L_9:
        /*0018*/ 	.byte	0x04, 0x17
        /*001a*/ 	.short	(.L_11 - .L_10)
.L_10:
        /*001c*/ 	.word	0x00000000
        /*0020*/ 	.short	0x0002
        /*0022*/ 	.short	0x0010
        /*0024*/ 	.byte	0x00, 0xf5, 0x21, 0x00


	//----- nvinfo : EIATTR_KPARAM_INFO
	.align		4
.L_11:
        /*0028*/ 	.byte	0x04, 0x17
        /*002a*/ 	.short	(.L_13 - .L_12)
.L_12:
        /*002c*/ 	.word	0x00000000
        /*0030*/ 	.short	0x0001
        /*0032*/ 	.short	0x0008
        /*0034*/ 	.byte	0x00, 0xf5, 0x21, 0x00


	//----- nvinfo : EIATTR_KPARAM_INFO
	.align		4
.L_13:
        /*0038*/ 	.byte	0x04, 0x17
        /*003a*/ 	.short	(.L_15 - .L_14)
.L_14:
        /*003c*/ 	.word	0x00000000
        /*0040*/ 	.short	0x0000
        /*0042*/ 	.short	0x0000
        /*0044*/ 	.byte	0x00, 0xf5, 0x21, 0x00


	//----- nvinfo : EIATTR_SPARSE_MMA_MASK
	.align		4
.L_15:
        /*0048*/ 	.byte	0x03, 0x50
        /*004a*/ 	.short	0x0000


	//----- nvinfo : EIATTR_MAXREG_COUNT
	.align		4
        /*004c*/ 	.byte	0x03, 0x1b
        /*004e*/ 	.short	0x00ff


	//----- nvinfo : EIATTR_MERCURY_ISA_VERSION
	.align		4
        /*0050*/ 	.byte	0x03, 0x5f
        /*0052*/ 	.short	0x0101


	//----- nvinfo : EIATTR_VRC_CTA_INIT_COUNT
	.align		4
        /*0054*/ 	.byte	0x02, 0x4a
	.zero		1
	.zero		1


	//----- nvinfo : EIATTR_EXIT_INSTR_OFFSETS
	.align		4
        /*0058*/ 	.byte	0x04, 0x1c
        /*005a*/ 	.short	(.L_17 - .L_16)


	//   ....[0]....
.L_16:
        /*005c*/ 	.word	0x00000070


	//   ....[1]....
        /*0060*/ 	.word	0x00000130


	//----- nvinfo : EIATTR_CBANK_PARAM_SIZE
	.align		4
.L_17:
        /*0064*/ 	.byte	0x03, 0x19
        /*0066*/ 	.short	0x001c


	//----- nvinfo : EIATTR_PARAM_CBANK
	.align		4
        /*0068*/ 	.byte	0x04, 0x0a
        /*006a*/ 	.short	(.L_19 - .L_18)
	.align		4
.L_18:
        /*006c*/ 	.word	index@(.nv.constant0._Z13suma_vectoresPiPKiS1_i)
        /*0070*/ 	.short	0x0380
        /*0072*/ 	.short	0x001c


	//----- nvinfo : EIATTR_SW_WAR
	.align		4
.L_19:
        /*0074*/ 	.byte	0x04, 0x36
        /*0076*/ 	.short	(.L_21 - .L_20)
.L_20:
        /*0078*/ 	.word	0x00000008
.L_21:


//--------------------- .nv.callgraph             --------------------------
	.section	.nv.callgraph,"",@"SHT_CUDA_CALLGRAPH"
	.align	4
	.sectionentsize	8
	.align		4
        /*0000*/ 	.word	0x00000000
	.align		4
        /*0004*/ 	.word	0xffffffff
	.align		4
        /*0008*/ 	.word	0x00000000
	.align		4
        /*000c*/ 	.word	0xfffffffe
	.align		4
        /*0010*/ 	.word	0x00000000
	.align		4
        /*0014*/ 	.word	0xfffffffd
	.align		4
        /*0018*/ 	.word	0x00000000
	.align		4
        /*001c*/ 	.word	0xfffffffc


//--------------------- .text._Z13suma_vectoresPiPKiS1_i --------------------------
	.section	.text._Z13suma_vectoresPiPKiS1_i,"ax",@progbits
	.align	128
        .global         _Z13suma_vectoresPiPKiS1_i
        .type           _Z13suma_vectoresPiPKiS1_i,@function
        .size           _Z13suma_vectoresPiPKiS1_i,(.L_x_1 - _Z13suma_vectoresPiPKiS1_i)
        .other          _Z13suma_vectoresPiPKiS1_i,@"STO_CUDA_ENTRY STV_DEFAULT"
_Z13suma_vectoresPiPKiS1_i:
.text._Z13suma_vectoresPiPKiS1_i:
[----:B------:R-:W-:Y:S01]  /*0000*/  LDC R1, c[0x0][0x37c] ;  /* 0x0000df00ff017b82 */ /* 0x000fe20000000800 */
[----:B------:R-:W0:Y:S07]  /*0010*/  S2R R0, SR_TID.X ;  /* 0x0000000000007919 */ /* 0x000e2e0000002100 */
[----:B------:R-:W0:Y:S01]  /*0020*/  S2UR UR4, SR_CTAID.X ;  /* 0x00000000000479c3 */ /* 0x000e220000002500 */
[----:B------:R-:W1:Y:S07]  /*0030*/  LDCU UR5, c[0x0][0x398] ;  /* 0x00007300ff0577ac */ /* 0x000e6e0008000800 */
[----:B------:R-:W0:Y:S02]  /*0040*/  LDC R9, c[0x0][0x360] ;  /* 0x0000d800ff097b82 */ /* 0x000e240000000800 */
[----:B0-----:R-:W-:-:S05]  /*0050*/  IMAD R9, R9, UR4, R0 ;  /* 0x0000000409097c24 */ /* 0x001fca000f8e0200 */
[----:B-1----:R-:W-:-:S13]  /*0060*/  ISETP.GE.AND P0, PT, R9, UR5, PT ;  /* 0x0000000509007c0c */ /* 0x002fda000bf06270 */
[----:B------:R-:W-:Y:S05]  /*0070*/  @P0 EXIT ;  /* 0x000000000000094d */ /* 0x000fea0003800000 */
[----:B------:R-:W0:Y:S01]  /*0080*/  LDC.64 R2, c[0x0][0x388] ;  /* 0x0000e200ff027b82 */ /* 0x000e220000000a00 */
[----:B------:R-:W1:Y:S07]  /*0090*/  LDCU.64 UR4, c[0x0][0x358] ;  /* 0x00006b00ff0477ac */ /* 0x000e6e0008000a00 */
[----:B------:R-:W2:Y:S08]  /*00a0*/  LDC.64 R4, c[0x0][0x390] ;  /* 0x0000e400ff047b82 */ /* 0x000eb00000000a00 */
[----:B------:R-:W3:Y:S01]  /*00b0*/  LDC.64 R6, c[0x0][0x380] ;  /* 0x0000e000ff067b82 */ /* 0x000ee20000000a00 */
[----:B0-----:R-:W-:-:S06]  /*00c0*/  IMAD.WIDE R2, R9, 0x4, R2 ;  /* 0x0000000409027825 */ /* 0x001fcc00078e0202 */
[----:B-1----:R-:W4:Y:S01]  /*00d0*/  LDG.E R2, desc[UR4][R2.64] ;  /* 0x0000000402027981 */ /* 0x002f22000c1e1900 */
[----:B--2---:R-:W-:-:S06]  /*00e0*/  IMAD.WIDE R4, R9, 0x4, R4 ;  /* 0x0000000409047825 */ /* 0x004fcc00078e0204 */
[----:B------:R-:W4:Y:S01]  /*00f0*/  LDG.E R5, desc[UR4][R4.64] ;  /* 0x0000000404057981 */ /* 0x000f22000c1e1900 */
[----:B---3--:R-:W-:Y:S01]  /*0100*/  IMAD.WIDE R6, R9, 0x4, R6 ;  /* 0x0000000409067825 */ /* 0x008fe200078e0206 */
[----:B----4-:R-:W-:-:S05]  /*0110*/  IADD3 R9, PT, PT, R2, R5, RZ ;  /* 0x0000000502097210 */ /* 0x010fca0007ffe0ff */
[----:B------:R-:W-:Y:S01]  /*0120*/  STG.E desc[UR4][R6.64], R9 ;  /* 0x0000000906007986 */ /* 0x000fe2000c101904 */
[----:B------:R-:W-:Y:S05]  /*0130*/  EXIT ;  /* 0x000000000000794d */ /* 0x000fea0003800000 */
.L_x_0:
[----:B------:R-:W-:-:S00]  /*0140*/  BRA `(.L_x_0) ;  /* 0xfffffffc00fc7947 */ /* 0x000fc0000383ffff */
[----:B------:R-:W-:-:S00]  /*0150*/  NOP ;  /* 0x0000000000007918 */ /* 0x000fc00000000000 */
        /* <DEDUP_REMOVED lines=10> */
.L_x_1:


//--------------------- .nv.shared.reserved.0     --------------------------
	.section	.nv.shared.reserved.0,"aw",@nobits
	.weak		__nv_reservedSMEM_offset_0_alias
	.size		__nv_reservedSMEM_offset_0_alias, 0, 64
	.other		__nv_reservedSMEM_offset_0_alias,@"STO_CUDA_RESERVED_SHARED STV_DEFAULT"
__nv_reservedSMEM_offset_0_alias:
	.zero		0
	.zero		64


//--------------------- .nv.constant0._Z13suma_vectoresPiPKiS1_i --------------------------
	.section	.nv.constant0._Z13suma_vectoresPiPKiS1_i,"a",@progbits
	.sectionflags	@""
	.align	4
.nv.constant0._Z13suma_vectoresPiPKiS1_i:
	.zero		924


//--------------------- SYMBOLS --------------------------

	.type		.nv.reservedSmem.offset0,@object
	.size		.nv.reservedSmem.offset0,0x4
